//
// Generated by NVIDIA NVVM Compiler
//
// Compiler Build ID: CL-36424714
// Cuda compilation tools, release 13.0, V13.0.88
// Based on NVVM 20.0.0
//

.version 9.0
.target sm_100
.address_size 64

	// .globl	_Z14bitonicSortGPUPiii

.visible .entry _Z14bitonicSortGPUPiii(
	.param .u64 .ptr .align 1 _Z14bitonicSortGPUPiii_param_0,
	.param .u32 _Z14bitonicSortGPUPiii_param_1,
	.param .u32 _Z14bitonicSortGPUPiii_param_2
)
{
	.reg .pred 	%p<5>;
	.reg .b32 	%r<13>;
	.reg .b64 	%rd<11>;

	ld.param.u64 	%rd6, [_Z14bitonicSortGPUPiii_param_0];
	ld.param.u32 	%r8, [_Z14bitonicSortGPUPiii_param_1];
	ld.param.u32 	%r7, [_Z14bitonicSortGPUPiii_param_2];
	cvta.to.global.u64 	%rd1, %rd6;
	mov.u32 	%r9, %tid.x;
	mov.u32 	%r10, %ntid.x;
	mov.u32 	%r11, %ctaid.x;
	mad.lo.s32 	%r1, %r10, %r11, %r9;
	xor.b32  	%r2, %r8, %r1;
	setp.le.u32 	%p1, %r2, %r1;
	@%p1 bra 	$L__BB0_6;
	and.b32  	%r12, %r7, %r1;
	setp.ne.s32 	%p2, %r12, 0;
	@%p2 bra 	$L__BB0_4;
	mul.wide.u32 	%rd9, %r1, 4;
	add.s64 	%rd2, %rd1, %rd9;
	ld.global.u32 	%r3, [%rd2];
	mul.wide.u32 	%rd10, %r2, 4;
	add.s64 	%rd3, %rd1, %rd10;
	ld.global.u32 	%r4, [%rd3];
	setp.le.s32 	%p4, %r3, %r4;
	@%p4 bra 	$L__BB0_6;
	st.global.u32 	[%rd2], %r4;
	st.global.u32 	[%rd3], %r3;
	bra.uni 	$L__BB0_6;
$L__BB0_4:
	mul.wide.u32 	%rd7, %r1, 4;
	add.s64 	%rd4, %rd1, %rd7;
	ld.global.u32 	%r5, [%rd4];
	mul.wide.u32 	%rd8, %r2, 4;
	add.s64 	%rd5, %rd1, %rd8;
	ld.global.u32 	%r6, [%rd5];
	setp.ge.s32 	%p3, %r5, %r6;
	@%p3 bra 	$L__BB0_6;
	st.global.u32 	[%rd4], %r6;
	st.global.u32 	[%rd5], %r5;
$L__BB0_6:
	ret;

}


// ===== COMPILED SASS (sm_100) =====

	.target	sm_100

	.elftype	@"ET_EXEC"


//--------------------- .note.nv.tkinfo           --------------------------
	.section	.note.nv.tkinfo,"",@"SHT_NOTE"
	.sectionflags	@"SHF_NOTE_NV_TKINFO"
	.tkinfo
        /*0018*/ 	.word	0x00000002
        /*0030*/ 	.string	""
        /*0030*/ 	.string	"ptxas"
        /*0030*/ 	.string	"Cuda compilation tools, release 13.0, V13.0.88"
        /*0030*/ 	.string	"Build cuda_13.0.r13.0/compiler.36424714_0"
        /*0030*/ 	.string	"-arch sm_100 -m 64 "



//--------------------- .note.nv.cuinfo           --------------------------
	.section	.note.nv.cuinfo,"",@"SHT_NOTE"
	.sectionflags	@"SHF_NOTE_NV_CUINFO"
        /*0018*/ 	.short	0x0002
        /*001a*/ 	.short	0x0064
        /*001c*/ 	.short	0x0082
	.zero		2


//--------------------- .nv.info                  --------------------------
	.section	.nv.info,"",@"SHT_CUDA_INFO"
	.align	4


	//----- nvinfo : EIATTR_REGCOUNT
	.align		4
        /*0000*/ 	.byte	0x04, 0x2f
        /*0002*/ 	.short	(.L_1 - .L_0)
	.align		4
.L_0:
        /*0004*/ 	.word	index@(_Z14bitonicSortGPUPiii)
        /*0008*/ 	.word	0x0000000c


	//----- nvinfo : EIATTR_FRAME_SIZE
	.align		4
.L_1:
        /*000c*/ 	.byte	0x04, 0x11
        /*000e*/ 	.short	(.L_3 - .L_2)
	.align		4
.L_2:
        /*0010*/ 	.word	index@(_Z14bitonicSortGPUPiii)
        /*0014*/ 	.word	0x00000000


	//----- nvinfo : EIATTR_MIN_STACK_SIZE
	.align		4
.L_3:
        /*0018*/ 	.byte	0x04, 0x12
        /*001a*/ 	.short	(.L_5 - .L_4)
	.align		4
.L_4:
        /*001c*/ 	.word	index@(_Z14bitonicSortGPUPiii)
        /*0020*/ 	.word	0x00000000
.L_5:


//--------------------- .nv.compat                --------------------------
	.section	.nv.compat,"",@"SHT_CUDA_COMPAT_INFO"
	.align	4
        /*0000*/ 	.byte	0x02, 0x09, 0x00, 0x00, 0x02, 0x02, 0x01, 0x00, 0x02, 0x05, 0x05, 0x00, 0x03, 0x07, 0x01, 0x01
        /*0010*/ 	.byte	0x02, 0x03, 0x00, 0x00, 0x02, 0x06, 0x01, 0x00, 0x04, 0x0b, 0x08, 0x00, 0x09, 0x00, 0x00, 0x00
        /*0020*/ 	.byte	0x00, 0x00, 0x00, 0x00


//--------------------- .nv.info._Z14bitonicSortGPUPiii --------------------------
	.section	.nv.info._Z14bitonicSortGPUPiii,"",@"SHT_CUDA_INFO"
	.sectionflags	@""
	.align	4


	//----- nvinfo : EIATTR_CUDA_API_VERSION
	.align		4
        /*0000*/ 	.byte	0x04, 0x37
        /*0002*/ 	.short	(.L_7 - .L_6)
.L_6:
        /*0004*/ 	.word	0x00000082


	//----- nvinfo : EIATTR_KPARAM_INFO
	.align		4
.L_7:
        /*0008*/ 	.byte	0x04, 0x17
        /*000a*/ 	.short	(.L_9 - .L_8)
.L_8:
        /*000c*/ 	.word	0x00000000
        /*0010*/ 	.short	0x0002
        /*0012*/ 	.short	0x000c
        /*0014*/ 	.byte	0x00, 0xf0, 0x11, 0x00


	//----- nvinfo : EIATTR_KPARAM_INFO
	.align		4
.L_9:
        /*0018*/ 	.byte	0x04, 0x17
        /*001a*/ 	.short	(.L_11 - .L_10)
.L_10:
        /*001c*/ 	.word	0x00000000
        /*0020*/ 	.short	0x0001
        /*0022*/ 	.short	0x0008
        /*0024*/ 	.byte	0x00, 0xf0, 0x11, 0x00


	//----- nvinfo : EIATTR_KPARAM_INFO
	.align		4
.L_11:
        /*0028*/ 	.byte	0x04, 0x17
        /*002a*/ 	.short	(.L_13 - .L_12)
.L_12:
        /*002c*/ 	.word	0x00000000
        /*0030*/ 	.short	0x0000
        /*0032*/ 	.short	0x0000
        /*0034*/ 	.byte	0x00, 0xf5, 0x21, 0x00


	//----- nvinfo : EIATTR_SPARSE_MMA_MASK
	.align		4
.L_13:
        /*0038*/ 	.byte	0x03, 0x50
        /*003a*/ 	.short	0x0000


	//----- nvinfo : EIATTR_MAXREG_COUNT
	.align		4
        /*003c*/ 	.byte	0x03, 0x1b
        /*003e*/ 	.short	0x00ff


	//----- nvinfo : EIATTR_MERCURY_ISA_VERSION
	.align		4
        /*0040*/ 	.byte	0x03, 0x5f
        /*0042*/ 	.short	0x0101


	//----- nvinfo : EIATTR_VRC_CTA_INIT_COUNT
	.align		4
        /*0044*/ 	.byte	0x02, 0x4a
	.zero		1
	.zero		1


	//----- nvinfo : EIATTR_EXIT_INSTR_OFFSETS
	.align		4
        /*0048*/ 	.byte	0x04, 0x1c
        /*004a*/ 	.short	(.L_15 - .L_14)


	//   ....[0]....
.L_14:
        /*004c*/ 	.word	0x00000080


	//   ....[1]....
        /*0050*/ 	.word	0x00000130


	//   ....[2]....
        /*0054*/ 	.word	0x00000160


	//   ....[3]....
        /*0058*/ 	.word	0x000001d0


	//   ....[4]....
        /*005c*/ 	.word	0x00000200


	//----- nvinfo : EIATTR_CRS_STACK_SIZE
	.align		4
.L_15:
        /*0060*/ 	.byte	0x04, 0x1e
        /*0062*/ 	.short	(.L_17 - .L_16)
.L_16:
        /*0064*/ 	.word	0x00000000


	//----- nvinfo : EIATTR_CBANK_PARAM_SIZE
	.align		4
.L_17:
        /*0068*/ 	.byte	0x03, 0x19
        /*006a*/ 	.short	0x0010


	//----- nvinfo : EIATTR_PARAM_CBANK
	.align		4
        /*006c*/ 	.byte	0x04, 0x0a
        /*006e*/ 	.short	(.L_19 - .L_18)
	.align		4
.L_18:
        /*0070*/ 	.word	index@(.nv.constant0._Z14bitonicSortGPUPiii)
        /*0074*/ 	.short	0x0380
        /*0076*/ 	.short	0x0010


	//----- nvinfo : EIATTR_SW_WAR
	.align		4
.L_19:
        /*0078*/ 	.byte	0x04, 0x36
        /*007a*/ 	.short	(.L_21 - .L_20)
.L_20:
        /*007c*/ 	.word	0x00000008
.L_21:


//--------------------- .nv.callgraph             --------------------------
	.section	.nv.callgraph,"",@"SHT_CUDA_CALLGRAPH"
	.align	4
	.sectionentsize	8
	.align		4
        /*0000*/ 	.word	0x00000000
	.align		4
        /*0004*/ 	.word	0xffffffff
	.align		4
        /*0008*/ 	.word	0x00000000
	.align		4
        /*000c*/ 	.word	0xfffffffe
	.align		4
        /*0010*/ 	.word	0x00000000
	.align		4
        /*0014*/ 	.word	0xfffffffd
	.align		4
        /*0018*/ 	.word	0x00000000
	.align		4
        /*001c*/ 	.word	0xfffffffc


//--------------------- .text._Z14bitonicSortGPUPiii --------------------------
	.section	.text._Z14bitonicSortGPUPiii,"ax",@progbits
	.align	128
        .global         _Z14bitonicSortGPUPiii
        .type           _Z14bitonicSortGPUPiii,@function
        .size           _Z14bitonicSortGPUPiii,(.L_x_2 - _Z14bitonicSortGPUPiii)
        .other          _Z14bitonicSortGPUPiii,@"STO_CUDA_ENTRY STV_DEFAULT"
_Z14bitonicSortGPUPiii:
.text._Z14bitonicSortGPUPiii:
[----:B------:R-:W-:Y:S01]  /*0000*/  LDC R1, c[0x0][0x37c] ;  /* 0x0000df00ff017b82 */ /* 0x000fe20000000800 */
[----:B------:R-:W0:Y:S01]  /*0010*/  S2R R7, SR_TID.X ;  /* 0x0000000000077919 */ /* 0x000e220000002100 */
[----:B------:R-:W0:Y:S01]  /*0020*/  LDCU UR4, c[0x0][0x360] ;  /* 0x00006c00ff0477ac */ /* 0x000e220008000800 */
[----:B------:R-:W0:Y:S01]  /*0030*/  S2R R0, SR_CTAID.X ;  /* 0x0000000000007919 */ /* 0x000e220000002500 */
[----:B------:R-:W1:Y:S01]  /*0040*/  LDCU UR5, c[0x0][0x388] ;  /* 0x00007100ff0577ac */ /* 0x000e620008000800 */
[----:B0-----:R-:W-:-:S05]  /*0050*/  IMAD R7, R0, UR4, R7 ;  /* 0x0000000400077c24 */ /* 0x001fca000f8e0207 */
[----:B-1----:R-:W-:-:S04]  /*0060*/  LOP3.LUT R9, R7, UR5, RZ, 0x3c, !PT ;  /* 0x0000000507097c12 */ /* 0x002fc8000f8e3cff */
[----:B------:R-:W-:-:S13]  /*0070*/  ISETP.GT.U32.AND P0, PT, R9, R7, PT ;  /* 0x000000070900720c */ /* 0x000fda0003f04070 */
[----:B------:R-:W-:Y:S05]  /*0080*/  @!P0 EXIT ;  /* 0x000000000000894d */ /* 0x000fea0003800000 */
[----:B------:R-:W0:Y:S02]  /*0090*/  LDCU UR4, c[0x0][0x38c] ;  /* 0x00007180ff0477ac */ /* 0x000e240008000800 */
[----:B0-----:R-:W-:Y:S01]  /*00a0*/  LOP3.LUT P0, RZ, R7, UR4, RZ, 0xc0, !PT ;  /* 0x0000000407ff7c12 */ /* 0x001fe2000f80c0ff */
[----:B------:R-:W0:-:S12]  /*00b0*/  LDCU.64 UR4, c[0x0][0x358] ;  /* 0x00006b00ff0477ac */ /* 0x000e180008000a00 */
[----:B------:R-:W-:Y:S05]  /*00c0*/  @P0 BRA `(.L_x_0) ;  /* 0x0000000000280947 */ /* 0x000fea0003800000 */
[----:B------:R-:W1:Y:S02]  /*00d0*/  LDC.64 R4, c[0x0][0x380] ;  /* 0x0000e000ff047b82 */ /* 0x000e640000000a00 */
[----:B-1----:R-:W-:-:S04]  /*00e0*/  IMAD.WIDE.U32 R2, R7, 0x4, R4 ;  /* 0x0000000407027825 */ /* 0x002fc800078e0004 */
[----:B------:R-:W-:Y:S01]  /*00f0*/  IMAD.WIDE.U32 R4, R9, 0x4, R4 ;  /* 0x0000000409047825 */ /* 0x000fe200078e0004 */
[----:B0-----:R-:W2:Y:S04]  /*0100*/  LDG.E R7, desc[UR4][R2.64] ;  /* 0x0000000402077981 */ /* 0x001ea8000c1e1900 */
[----:B------:R-:W2:Y:S02]  /*0110*/  LDG.E R0, desc[UR4][R4.64] ;  /* 0x0000000404007981 */ /* 0x000ea4000c1e1900 */
[----:B--2---:R-:W-:-:S13]  /*0120*/  ISETP.GT.AND P0, PT, R7, R0, PT ;  /* 0x000000000700720c */ /* 0x004fda0003f04270 */
[----:B------:R-:W-:Y:S05]  /*0130*/  @!P0 EXIT ;  /* 0x000000000000894d */ /* 0x000fea0003800000 */
[----:B------:R-:W-:Y:S04]  /*0140*/  STG.E desc[UR4][R2.64], R0 ;  /* 0x0000000002007986 */ /* 0x000fe8000c101904 */
[----:B------:R-:W-:Y:S01]  /*0150*/  STG.E desc[UR4][R4.64], R7 ;  /* 0x0000000704007986 */ /* 0x000fe2000c101904 */
[----:B------:R-:W-:Y:S05]  /*0160*/  EXIT ;  /* 0x000000000000794d */ /* 0x000fea0003800000 */
.L_x_0:
[----:B------:R-:W1:Y:S02]  /*0170*/  LDC.64 R2, c[0x0][0x380] ;  /* 0x0000e000ff027b82 */ /* 0x000e640000000a00 */
[----:B-1----:R-:W-:-:S04]  /*0180*/  IMAD.WIDE.U32 R4, R7, 0x4, R2 ;  /* 0x0000000407047825 */ /* 0x002fc800078e0002 */
[----:B------:R-:W-:Y:S01]  /*0190*/  IMAD.WIDE.U32 R2, R9, 0x4, R2 ;  /* 0x0000000409027825 */ /* 0x000fe200078e0002 */
[----:B0-----:R-:W2:Y:S04]  /*01a0*/  LDG.E R7, desc[UR4][R4.64] ;  /* 0x0000000404077981 */ /* 0x001ea8000c1e1900 */
[----:B------:R-:W2:Y:S02]  /*01b0*/  LDG.E R0, desc[UR4][R2.64] ;  /* 0x0000000402007981 */ /* 0x000ea4000c1e1900 */
[----:B--2---:R-:W-:-:S13]  /*01c0*/  ISETP.GE.AND P0, PT, R7, R0, PT ;  /* 0x000000000700720c */ /* 0x004fda0003f06270 */
[----:B------:R-:W-:Y:S05]  /*01d0*/  @P0 EXIT ;  /* 0x000000000000094d */ /* 0x000fea0003800000 */
[----:B------:R-:W-:Y:S04]  /*01e0*/  STG.E desc[UR4][R4.64], R0 ;  /* 0x0000000004007986 */ /* 0x000fe8000c101904 */
[----:B------:R-:W-:Y:S01]  /*01f0*/  STG.E desc[UR4][R2.64], R7 ;  /* 0x0000000702007986 */ /* 0x000fe2000c101904 */
[----:B------:R-:W-:Y:S05]  /*0200*/  EXIT ;  /* 0x000000000000794d */ /* 0x000fea0003800000 */
.L_x_1:
[----:B------:R-:W-:-:S00]  /*0210*/  BRA `(.L_x_1) ;  /* 0xfffffffc00fc7947 */ /* 0x000fc0000383ffff */
[----:B------:R-:W-:-:S00]  /*0220*/  NOP ;  /* 0x0000000000007918 */ /* 0x000fc00000000000 */
        /* <DEDUP_REMOVED lines=13> */
.L_x_2:


//--------------------- .nv.shared.reserved.0     --------------------------
	.section	.nv.shared.reserved.0,"aw",@nobits
	.weak		__nv_reservedSMEM_offset_0_alias
	.size		__nv_reservedSMEM_offset_0_alias, 0, 64
	.other		__nv_reservedSMEM_offset_0_alias,@"STO_CUDA_RESERVED_SHARED STV_DEFAULT"
__nv_reservedSMEM_offset_0_alias:
	.zero		0
	.zero		64


//--------------------- .nv.constant0._Z14bitonicSortGPUPiii --------------------------
	.section	.nv.constant0._Z14bitonicSortGPUPiii,"a",@progbits
	.sectionflags	@""
	.align	4
.nv.constant0._Z14bitonicSortGPUPiii:
	.zero		912


//--------------------- SYMBOLS --------------------------

	.type		.nv.reservedSmem.offset0,@object
	.size		.nv.reservedSmem.offset0,0x4
